//
// Generated by NVIDIA NVVM Compiler
//
// Compiler Build ID: CL-36424714
// Cuda compilation tools, release 13.0, V13.0.88
// Based on NVVM 20.0.0
//

.version 9.0
.target sm_100
.address_size 64

	// .globl	_Z14hello_from_gpuv
.extern .func  (.param .b32 func_retval0) vprintf
(
	.param .b64 vprintf_param_0,
	.param .b64 vprintf_param_1
)
;
.global .align 1 .b8 $str[34] = {72, 101, 108, 108, 111, 32, 119, 111, 114, 108, 100, 32, 102, 114, 111, 109, 32, 71, 80, 85, 44, 32, 116, 104, 114, 101, 97, 100, 32, 37, 100, 33, 10};

.visible .entry _Z14hello_from_gpuv()
{
	.local .align 8 .b8 	__local_depot0[8];
	.reg .b64 	%SP;
	.reg .b64 	%SPL;
	.reg .b32 	%r<4>;
	.reg .b64 	%rd<5>;

	mov.u64 	%SPL, __local_depot0;
	cvta.local.u64 	%SP, %SPL;
	add.u64 	%rd1, %SP, 0;
	add.u64 	%rd2, %SPL, 0;
	mov.u32 	%r1, %tid.x;
	st.local.u32 	[%rd2], %r1;
	mov.u64 	%rd3, $str;
	cvta.global.u64 	%rd4, %rd3;
	{ // callseq 0, 0
	.param .b64 param0;
	st.param.b64 	[param0], %rd4;
	.param .b64 param1;
	st.param.b64 	[param1], %rd1;
	.param .b32 retval0;
	call.uni (retval0), 
	vprintf, 
	(
	param0, 
	param1
	);
	ld.param.b32 	%r2, [retval0];
	} // callseq 0
	ret;

}


// ===== COMPILED SASS (sm_100) =====

	.target	sm_100

	.elftype	@"ET_EXEC"


//--------------------- .note.nv.tkinfo           --------------------------
	.section	.note.nv.tkinfo,"",@"SHT_NOTE"
	.sectionflags	@"SHF_NOTE_NV_TKINFO"
	.tkinfo
        /*0018*/ 	.word	0x00000002
        /*0030*/ 	.string	""
        /*0030*/ 	.string	"ptxas"
        /*0030*/ 	.string	"Cuda compilation tools, release 13.0, V13.0.88"
        /*0030*/ 	.string	"Build cuda_13.0.r13.0/compiler.36424714_0"
        /*0030*/ 	.string	"-arch sm_100 -m 64 "



//--------------------- .note.nv.cuinfo           --------------------------
	.section	.note.nv.cuinfo,"",@"SHT_NOTE"
	.sectionflags	@"SHF_NOTE_NV_CUINFO"
        /*0018*/ 	.short	0x0002
        /*001a*/ 	.short	0x0064
        /*001c*/ 	.short	0x0082
	.zero		2


//--------------------- .nv.info                  --------------------------
	.section	.nv.info,"",@"SHT_CUDA_INFO"
	.align	4


	//----- nvinfo : EIATTR_REGCOUNT
	.align		4
        /*0000*/ 	.byte	0x04, 0x2f
        /*0002*/ 	.short	(.L_2 - .L_1)
	.align		4
.L_1:
        /*0004*/ 	.word	index@(_Z14hello_from_gpuv)
        /*0008*/ 	.word	0x00000018


	//----- nvinfo : EIATTR_FRAME_SIZE
	.align		4
.L_2:
        /*000c*/ 	.byte	0x04, 0x11
        /*000e*/ 	.short	(.L_4 - .L_3)
	.align		4
.L_3:
        /*0010*/ 	.word	index@(_Z14hello_from_gpuv)
        /*0014*/ 	.word	0x00000008


	//----- nvinfo : EIATTR_MIN_STACK_SIZE
	.align		4
.L_4:
        /*0018*/ 	.byte	0x04, 0x12
        /*001a*/ 	.short	(.L_6 - .L_5)
	.align		4
.L_5:
        /*001c*/ 	.word	index@(_Z14hello_from_gpuv)
        /*0020*/ 	.word	0x00000008
.L_6:


//--------------------- .nv.compat                --------------------------
	.section	.nv.compat,"",@"SHT_CUDA_COMPAT_INFO"
	.align	4
        /*0000*/ 	.byte	0x02, 0x09, 0x00, 0x00, 0x02, 0x02, 0x01, 0x00, 0x02, 0x05, 0x05, 0x00, 0x03, 0x07, 0x01, 0x01
        /*0010*/ 	.byte	0x02, 0x03, 0x00, 0x00, 0x02, 0x06, 0x01, 0x00, 0x04, 0x0b, 0x08, 0x00, 0x09, 0x00, 0x00, 0x00
        /*0020*/ 	.byte	0x00, 0x00, 0x00, 0x00


//--------------------- .nv.info._Z14hello_from_gpuv --------------------------
	.section	.nv.info._Z14hello_from_gpuv,"",@"SHT_CUDA_INFO"
	.sectionflags	@""
	.align	4


	//----- nvinfo : EIATTR_CUDA_API_VERSION
	.align		4
        /*0000*/ 	.byte	0x04, 0x37
        /*0002*/ 	.short	(.L_8 - .L_7)
.L_7:
        /*0004*/ 	.word	0x00000082


	//----- nvinfo : EIATTR_SPARSE_MMA_MASK
	.align		4
.L_8:
        /*0008*/ 	.byte	0x03, 0x50
        /*000a*/ 	.short	0x0000


	//----- nvinfo : EIATTR_MAXREG_COUNT
	.align		4
        /*000c*/ 	.byte	0x03, 0x1b
        /*000e*/ 	.short	0x00ff


	//----- nvinfo : EIATTR_EXTERNS
	.align		4
        /*0010*/ 	.byte	0x04, 0x0f
        /*0012*/ 	.short	(.L_10 - .L_9)


	//   ....[0]....
	.align		4
.L_9:
        /*0014*/ 	.word	index@(vprintf)


	//----- nvinfo : EIATTR_MERCURY_ISA_VERSION
	.align		4
.L_10:
        /*0018*/ 	.byte	0x03, 0x5f
        /*001a*/ 	.short	0x0101


	//----- nvinfo : EIATTR_VRC_CTA_INIT_COUNT
	.align		4
        /*001c*/ 	.byte	0x02, 0x4a
	.zero		1
	.zero		1


	//----- nvinfo : EIATTR_SYSCALL_OFFSETS
	.align		4
        /*0020*/ 	.byte	0x04, 0x46
        /*0022*/ 	.short	(.L_12 - .L_11)


	//   ....[0]....
.L_11:
        /*0024*/ 	.word	0x000000e0


	//----- nvinfo : EIATTR_EXIT_INSTR_OFFSETS
	.align		4
.L_12:
        /*0028*/ 	.byte	0x04, 0x1c
        /*002a*/ 	.short	(.L_14 - .L_13)


	//   ....[0]....
.L_13:
        /*002c*/ 	.word	0x000000f0


	//----- nvinfo : EIATTR_SW_WAR
	.align		4
.L_14:
        /*0030*/ 	.byte	0x04, 0x36
        /*0032*/ 	.short	(.L_16 - .L_15)
.L_15:
        /*0034*/ 	.word	0x00000008
.L_16:


//--------------------- .nv.callgraph             --------------------------
	.section	.nv.callgraph,"",@"SHT_CUDA_CALLGRAPH"
	.align	4
	.sectionentsize	8
	.align		4
        /*0000*/ 	.word	0x00000000
	.align		4
        /*0004*/ 	.word	0xffffffff
	.align		4
        /*0008*/ 	.word	index@(_Z14hello_from_gpuv)
	.align		4
        /*000c*/ 	.word	index@(vprintf)
	.align		4
        /*0010*/ 	.word	0x00000000
	.align		4
        /*0014*/ 	.word	0xfffffffe
	.align		4
        /*0018*/ 	.word	0x00000000
	.align		4
        /*001c*/ 	.word	0xfffffffd
	.align		4
        /*0020*/ 	.word	0x00000000
	.align		4
        /*0024*/ 	.word	0xfffffffc


//--------------------- .nv.constant4             --------------------------
	.section	.nv.constant4,"a",@progbits
	.align	8
	.align		8
.nv.constant4:
        /*0000*/ 	.dword	vprintf
	.align		8
        /*0008*/ 	.dword	$str


//--------------------- .text._Z14hello_from_gpuv --------------------------
	.section	.text._Z14hello_from_gpuv,"ax",@progbits
	.align	128
        .global         _Z14hello_from_gpuv
        .type           _Z14hello_from_gpuv,@function
        .size           _Z14hello_from_gpuv,(.L_x_2 - _Z14hello_from_gpuv)
        .other          _Z14hello_from_gpuv,@"STO_CUDA_ENTRY STV_DEFAULT"
_Z14hello_from_gpuv:
.text._Z14hello_from_gpuv:
[----:B------:R-:W0:Y:S01]  /*0000*/  LDC R1, c[0x0][0x37c] ;  /* 0x0000df00ff017b82 */ /* 0x000e220000000800 */
[----:B------:R-:W1:Y:S01]  /*0010*/  S2R R8, SR_TID.X ;  /* 0x0000000000087919 */ /* 0x000e620000002100 */
[----:B0-----:R-:W-:Y:S01]  /*0020*/  VIADD R1, R1, 0xfffffff8 ;  /* 0xfffffff801017836 */ /* 0x001fe20000000000 */
[----:B------:R-:W-:Y:S01]  /*0030*/  MOV R0, 0x0 ;  /* 0x0000000000007802 */ /* 0x000fe20000000f00 */
[----:B------:R-:W0:Y:S04]  /*0040*/  LDCU UR4, c[0x0][0x2f8] ;  /* 0x00005f00ff0477ac */ /* 0x000e280008000800 */
[----:B------:R2:W3:Y:S01]  /*0050*/  LDC.64 R2, c[0x4][R0] ;  /* 0x0100000000027b82 */ /* 0x0004e20000000a00 */
[----:B------:R-:W4:Y:S01]  /*0060*/  LDCU.64 UR6, c[0x4][0x8] ;  /* 0x01000100ff0677ac */ /* 0x000f220008000a00 */
[----:B------:R-:W5:Y:S01]  /*0070*/  LDCU UR5, c[0x0][0x2fc] ;  /* 0x00005f80ff0577ac */ /* 0x000f620008000800 */
[----:B0-----:R-:W-:Y:S01]  /*0080*/  IADD3 R6, P0, PT, R1, UR4, RZ ;  /* 0x0000000401067c10 */ /* 0x001fe2000ff1e0ff */
[----:B----4-:R-:W-:Y:S01]  /*0090*/  IMAD.U32 R4, RZ, RZ, UR6 ;  /* 0x00000006ff047e24 */ /* 0x010fe2000f8e00ff */
[----:B------:R-:W-:-:S03]  /*00a0*/  MOV R5, UR7 ;  /* 0x0000000700057c02 */ /* 0x000fc60008000f00 */
[----:B-----5:R-:W-:Y:S01]  /*00b0*/  IMAD.X R7, RZ, RZ, UR5, P0 ;  /* 0x00000005ff077e24 */ /* 0x020fe200080e06ff */
[----:B-1----:R2:W-:Y:S07]  /*00c0*/  STL [R1], R8 ;  /* 0x0000000801007387 */ /* 0x0025ee0000100800 */
[----:B------:R-:W-:-:S07]  /*00d0*/  LEPC R20, `(.L_x_0) ;  /* 0x000000001014794e */ /* 0x000fce0000000000 */
[----:B--23--:R-:W-:Y:S05]  /*00e0*/  CALL.ABS.NOINC R2 ;  /* 0x0000000002007343 */ /* 0x00cfea0003c00000 */
.L_x_0:
[----:B------:R-:W-:Y:S05]  /*00f0*/  EXIT ;  /* 0x000000000000794d */ /* 0x000fea0003800000 */
.L_x_1:
[----:B------:R-:W-:-:S00]  /*0100*/  BRA `(.L_x_1) ;  /* 0xfffffffc00fc7947 */ /* 0x000fc0000383ffff */
[----:B------:R-:W-:-:S00]  /*0110*/  NOP ;  /* 0x0000000000007918 */ /* 0x000fc00000000000 */
        /* <DEDUP_REMOVED lines=14> */
.L_x_2:


//--------------------- .nv.global.init           --------------------------
	.section	.nv.global.init,"aw",@progbits
.nv.global.init:
	.type		$str,@object
	.size		$str,(.L_0 - $str)
$str:
        /*0000*/ 	.byte	0x48, 0x65, 0x6c, 0x6c, 0x6f, 0x20, 0x77, 0x6f, 0x72, 0x6c, 0x64, 0x20, 0x66, 0x72, 0x6f, 0x6d
        /*0010*/ 	.byte	0x20, 0x47, 0x50, 0x55, 0x2c, 0x20, 0x74, 0x68, 0x72, 0x65, 0x61, 0x64, 0x20, 0x25, 0x64, 0x21
        /*0020*/ 	.byte	0x0a, 0x00
.L_0:


//--------------------- .nv.shared.reserved.0     --------------------------
	.section	.nv.shared.reserved.0,"aw",@nobits
	.weak		__nv_reservedSMEM_offset_0_alias
	.size		__nv_reservedSMEM_offset_0_alias, 0, 64
	.other		__nv_reservedSMEM_offset_0_alias,@"STO_CUDA_RESERVED_SHARED STV_DEFAULT"
__nv_reservedSMEM_offset_0_alias:
	.zero		0
	.zero		64


//--------------------- .nv.constant0._Z14hello_from_gpuv --------------------------
	.section	.nv.constant0._Z14hello_from_gpuv,"a",@progbits
	.sectionflags	@""
	.align	4
.nv.constant0._Z14hello_from_gpuv:
	.zero		896


//--------------------- SYMBOLS --------------------------

	.type		.nv.reservedSmem.offset0,@object
	.size		.nv.reservedSmem.offset0,0x4
	.type		vprintf,@function
